//
// Generated by NVIDIA NVVM Compiler
//
// Compiler Build ID: CL-36424714
// Cuda compilation tools, release 13.0, V13.0.88
// Based on NVVM 20.0.0
//

.version 9.0
.target sm_100
.address_size 64

	// .globl	_Z6getMinPi

.visible .entry _Z6getMinPi(
	.param .u64 .ptr .align 1 _Z6getMinPi_param_0
)
{
	.reg .pred 	%p<4>;
	.reg .b32 	%r<14>;
	.reg .b64 	%rd<7>;

	ld.param.u64 	%rd3, [_Z6getMinPi_param_0];
	cvta.to.global.u64 	%rd1, %rd3;
	mov.u32 	%r1, %tid.x;
	mov.u32 	%r12, %ntid.x;
	shl.b32 	%r3, %r1, 1;
	mov.b32 	%r13, 1;
$L__BB0_1:
	mov.u32 	%r4, %r12;
	setp.ge.u32 	%p1, %r1, %r4;
	@%p1 bra 	$L__BB0_4;
	mul.lo.s32 	%r10, %r3, %r13;
	mul.wide.s32 	%rd4, %r10, 4;
	add.s64 	%rd2, %rd1, %rd4;
	ld.global.u32 	%r11, [%rd2];
	mul.wide.s32 	%rd5, %r13, 4;
	add.s64 	%rd6, %rd2, %rd5;
	ld.global.u32 	%r6, [%rd6];
	setp.ge.s32 	%p2, %r11, %r6;
	@%p2 bra 	$L__BB0_4;
	st.global.u32 	[%rd2], %r6;
$L__BB0_4:
	shl.b32 	%r13, %r13, 1;
	shr.u32 	%r12, %r4, 1;
	setp.gt.u32 	%p3, %r4, 1;
	@%p3 bra 	$L__BB0_1;
	ret;

}


// ===== COMPILED SASS (sm_100) =====

	.target	sm_100

	.elftype	@"ET_EXEC"


//--------------------- .note.nv.tkinfo           --------------------------
	.section	.note.nv.tkinfo,"",@"SHT_NOTE"
	.sectionflags	@"SHF_NOTE_NV_TKINFO"
	.tkinfo
        /*0018*/ 	.word	0x00000002
        /*0030*/ 	.string	""
        /*0030*/ 	.string	"ptxas"
        /*0030*/ 	.string	"Cuda compilation tools, release 13.0, V13.0.88"
        /*0030*/ 	.string	"Build cuda_13.0.r13.0/compiler.36424714_0"
        /*0030*/ 	.string	"-arch sm_100 -m 64 "



//--------------------- .note.nv.cuinfo           --------------------------
	.section	.note.nv.cuinfo,"",@"SHT_NOTE"
	.sectionflags	@"SHF_NOTE_NV_CUINFO"
        /*0018*/ 	.short	0x0002
        /*001a*/ 	.short	0x0064
        /*001c*/ 	.short	0x0082
	.zero		2


//--------------------- .nv.info                  --------------------------
	.section	.nv.info,"",@"SHT_CUDA_INFO"
	.align	4


	//----- nvinfo : EIATTR_REGCOUNT
	.align		4
        /*0000*/ 	.byte	0x04, 0x2f
        /*0002*/ 	.short	(.L_1 - .L_0)
	.align		4
.L_0:
        /*0004*/ 	.word	index@(_Z6getMinPi)
        /*0008*/ 	.word	0x0000000d


	//----- nvinfo : EIATTR_FRAME_SIZE
	.align		4
.L_1:
        /*000c*/ 	.byte	0x04, 0x11
        /*000e*/ 	.short	(.L_3 - .L_2)
	.align		4
.L_2:
        /*0010*/ 	.word	index@(_Z6getMinPi)
        /*0014*/ 	.word	0x00000000


	//----- nvinfo : EIATTR_MIN_STACK_SIZE
	.align		4
.L_3:
        /*0018*/ 	.byte	0x04, 0x12
        /*001a*/ 	.short	(.L_5 - .L_4)
	.align		4
.L_4:
        /*001c*/ 	.word	index@(_Z6getMinPi)
        /*0020*/ 	.word	0x00000000
.L_5:


//--------------------- .nv.compat                --------------------------
	.section	.nv.compat,"",@"SHT_CUDA_COMPAT_INFO"
	.align	4
        /*0000*/ 	.byte	0x02, 0x09, 0x00, 0x00, 0x02, 0x02, 0x01, 0x00, 0x02, 0x05, 0x05, 0x00, 0x03, 0x07, 0x01, 0x01
        /*0010*/ 	.byte	0x02, 0x03, 0x00, 0x00, 0x02, 0x06, 0x01, 0x00, 0x04, 0x0b, 0x08, 0x00, 0x09, 0x00, 0x00, 0x00
        /*0020*/ 	.byte	0x00, 0x00, 0x00, 0x00


//--------------------- .nv.info._Z6getMinPi      --------------------------
	.section	.nv.info._Z6getMinPi,"",@"SHT_CUDA_INFO"
	.sectionflags	@""
	.align	4


	//----- nvinfo : EIATTR_CUDA_API_VERSION
	.align		4
        /*0000*/ 	.byte	0x04, 0x37
        /*0002*/ 	.short	(.L_7 - .L_6)
.L_6:
        /*0004*/ 	.word	0x00000082


	//----- nvinfo : EIATTR_KPARAM_INFO
	.align		4
.L_7:
        /*0008*/ 	.byte	0x04, 0x17
        /*000a*/ 	.short	(.L_9 - .L_8)
.L_8:
        /*000c*/ 	.word	0x00000000
        /*0010*/ 	.short	0x0000
        /*0012*/ 	.short	0x0000
        /*0014*/ 	.byte	0x00, 0xf5, 0x21, 0x00


	//----- nvinfo : EIATTR_SPARSE_MMA_MASK
	.align		4
.L_9:
        /*0018*/ 	.byte	0x03, 0x50
        /*001a*/ 	.short	0x0000


	//----- nvinfo : EIATTR_MAXREG_COUNT
	.align		4
        /*001c*/ 	.byte	0x03, 0x1b
        /*001e*/ 	.short	0x00ff


	//----- nvinfo : EIATTR_MERCURY_ISA_VERSION
	.align		4
        /*0020*/ 	.byte	0x03, 0x5f
        /*0022*/ 	.short	0x0101


	//----- nvinfo : EIATTR_VRC_CTA_INIT_COUNT
	.align		4
        /*0024*/ 	.byte	0x02, 0x4a
	.zero		1
	.zero		1


	//----- nvinfo : EIATTR_EXIT_INSTR_OFFSETS
	.align		4
        /*0028*/ 	.byte	0x04, 0x1c
        /*002a*/ 	.short	(.L_11 - .L_10)


	//   ....[0]....
.L_10:
        /*002c*/ 	.word	0x00000170


	//----- nvinfo : EIATTR_CRS_STACK_SIZE
	.align		4
.L_11:
        /*0030*/ 	.byte	0x04, 0x1e
        /*0032*/ 	.short	(.L_13 - .L_12)
.L_12:
        /*0034*/ 	.word	0x00000000


	//----- nvinfo : EIATTR_CBANK_PARAM_SIZE
	.align		4
.L_13:
        /*0038*/ 	.byte	0x03, 0x19
        /*003a*/ 	.short	0x0008


	//----- nvinfo : EIATTR_PARAM_CBANK
	.align		4
        /*003c*/ 	.byte	0x04, 0x0a
        /*003e*/ 	.short	(.L_15 - .L_14)
	.align		4
.L_14:
        /*0040*/ 	.word	index@(.nv.constant0._Z6getMinPi)
        /*0044*/ 	.short	0x0380
        /*0046*/ 	.short	0x0008


	//----- nvinfo : EIATTR_SW_WAR
	.align		4
.L_15:
        /*0048*/ 	.byte	0x04, 0x36
        /*004a*/ 	.short	(.L_17 - .L_16)
.L_16:
        /*004c*/ 	.word	0x00000008
.L_17:


//--------------------- .nv.callgraph             --------------------------
	.section	.nv.callgraph,"",@"SHT_CUDA_CALLGRAPH"
	.align	4
	.sectionentsize	8
	.align		4
        /*0000*/ 	.word	0x00000000
	.align		4
        /*0004*/ 	.word	0xffffffff
	.align		4
        /*0008*/ 	.word	0x00000000
	.align		4
        /*000c*/ 	.word	0xfffffffe
	.align		4
        /*0010*/ 	.word	0x00000000
	.align		4
        /*0014*/ 	.word	0xfffffffd
	.align		4
        /*0018*/ 	.word	0x00000000
	.align		4
        /*001c*/ 	.word	0xfffffffc


//--------------------- .text._Z6getMinPi         --------------------------
	.section	.text._Z6getMinPi,"ax",@progbits
	.align	128
        .global         _Z6getMinPi
        .type           _Z6getMinPi,@function
        .size           _Z6getMinPi,(.L_x_4 - _Z6getMinPi)
        .other          _Z6getMinPi,@"STO_CUDA_ENTRY STV_DEFAULT"
_Z6getMinPi:
.text._Z6getMinPi:
[----:B------:R-:W-:Y:S01]  /*0000*/  LDC R1, c[0x0][0x37c] ;  /* 0x0000df00ff017b82 */ /* 0x000fe20000000800 */
[----:B------:R-:W0:Y:S07]  /*0010*/  S2R R10, SR_TID.X ;  /* 0x00000000000a7919 */ /* 0x000e2e0000002100 */
[----:B------:R-:W1:Y:S01]  /*0020*/  LDC.64 R4, c[0x0][0x380] ;  /* 0x0000e000ff047b82 */ /* 0x000e620000000a00 */
[----:B------:R-:W-:Y:S01]  /*0030*/  HFMA2 R9, -RZ, RZ, 0, 5.9604644775390625e-08 ;  /* 0x00000001ff097431 */ /* 0x000fe200000001ff */
[----:B------:R-:W2:Y:S01]  /*0040*/  LDCU.64 UR6, c[0x0][0x358] ;  /* 0x00006b00ff0677ac */ /* 0x000ea20008000a00 */
[----:B------:R-:W3:Y:S02]  /*0050*/  LDCU UR4, c[0x0][0x360] ;  /* 0x00006c00ff0477ac */ /* 0x000ee40008000800 */
[----:B0-23--:R-:W-:-:S07]  /*0060*/  SHF.L.U32 R0, R10, 0x1, RZ ;  /* 0x000000010a007819 */ /* 0x00dfce00000006ff */
.L_x_2:
[----:B------:R-:W-:Y:S01]  /*0070*/  ISETP.GE.U32.AND P0, PT, R10, UR4, PT ;  /* 0x000000040a007c0c */ /* 0x000fe2000bf06070 */
[----:B------:R-:W-:-:S12]  /*0080*/  BSSY.RECONVERGENT B0, `(.L_x_0) ;  /* 0x0000009000007945 */ /* 0x000fd80003800200 */
[----:B0-----:R-:W-:Y:S05]  /*0090*/  @P0 BRA `(.L_x_1) ;  /* 0x00000000001c0947 */ /* 0x001fea0003800000 */
[----:B------:R-:W-:-:S04]  /*00a0*/  IMAD R7, R0, R9, RZ ;  /* 0x0000000900077224 */ /* 0x000fc800078e02ff */
[----:B-1----:R-:W-:-:S05]  /*00b0*/  IMAD.WIDE R6, R7, 0x4, R4 ;  /* 0x0000000407067825 */ /* 0x002fca00078e0204 */
[----:B------:R-:W2:Y:S01]  /*00c0*/  LDG.E R8, desc[UR6][R6.64] ;  /* 0x0000000606087981 */ /* 0x000ea2000c1e1900 */
[----:B------:R-:W-:-:S06]  /*00d0*/  IMAD.WIDE R2, R9, 0x4, R6 ;  /* 0x0000000409027825 */ /* 0x000fcc00078e0206 */
[----:B------:R-:W2:Y:S02]  /*00e0*/  LDG.E R3, desc[UR6][R2.64] ;  /* 0x0000000602037981 */ /* 0x000ea4000c1e1900 */
[----:B--2---:R-:W-:-:S13]  /*00f0*/  ISETP.GE.AND P0, PT, R8, R3, PT ;  /* 0x000000030800720c */ /* 0x004fda0003f06270 */
[----:B------:R0:W-:Y:S02]  /*0100*/  @!P0 STG.E desc[UR6][R6.64], R3 ;  /* 0x0000000306008986 */ /* 0x0001e4000c101906 */
.L_x_1:
[----:B------:R-:W-:Y:S05]  /*0110*/  BSYNC.RECONVERGENT B0 ;  /* 0x0000000000007941 */ /* 0x000fea0003800200 */
.L_x_0:
[----:B------:R-:W-:Y:S01]  /*0120*/  UISETP.GT.U32.AND UP0, UPT, UR4, 0x1, UPT ;  /* 0x000000010400788c */ /* 0x000fe2000bf04070 */
[----:B------:R-:W-:Y:S01]  /*0130*/  SHF.L.U32 R9, R9, 0x1, RZ ;  /* 0x0000000109097819 */ /* 0x000fe200000006ff */
[----:B------:R-:W-:-:S07]  /*0140*/  USHF.R.U32.HI UR5, URZ, 0x1, UR4 ;  /* 0x00000001ff057899 */ /* 0x000fce0008011604 */
[----:B------:R-:W-:Y:S01]  /*0150*/  UMOV UR4, UR5 ;  /* 0x0000000500047c82 */ /* 0x000fe20008000000 */
[----:B------:R-:W-:Y:S05]  /*0160*/  BRA.U UP0, `(.L_x_2) ;  /* 0xfffffffd00c07547 */ /* 0x000fea000b83ffff */
[----:B------:R-:W-:Y:S05]  /*0170*/  EXIT ;  /* 0x000000000000794d */ /* 0x000fea0003800000 */
.L_x_3:
[----:B------:R-:W-:-:S00]  /*0180*/  BRA `(.L_x_3) ;  /* 0xfffffffc00fc7947 */ /* 0x000fc0000383ffff */
[----:B------:R-:W-:-:S00]  /*0190*/  NOP ;  /* 0x0000000000007918 */ /* 0x000fc00000000000 */
        /* <DEDUP_REMOVED lines=14> */
.L_x_4:


//--------------------- .nv.shared.reserved.0     --------------------------
	.section	.nv.shared.reserved.0,"aw",@nobits
	.weak		__nv_reservedSMEM_offset_0_alias
	.size		__nv_reservedSMEM_offset_0_alias, 0, 64
	.other		__nv_reservedSMEM_offset_0_alias,@"STO_CUDA_RESERVED_SHARED STV_DEFAULT"
__nv_reservedSMEM_offset_0_alias:
	.zero		0
	.zero		64


//--------------------- .nv.constant0._Z6getMinPi --------------------------
	.section	.nv.constant0._Z6getMinPi,"a",@progbits
	.sectionflags	@""
	.align	4
.nv.constant0._Z6getMinPi:
	.zero		904


//--------------------- SYMBOLS --------------------------

	.type		.nv.reservedSmem.offset0,@object
	.size		.nv.reservedSmem.offset0,0x4
